//
// Generated by NVIDIA NVVM Compiler
//
// Compiler Build ID: CL-36424714
// Cuda compilation tools, release 13.0, V13.0.88
// Based on NVVM 20.0.0
//

.version 9.0
.target sm_100
.address_size 64

	// .globl	_Z11hello_worldv
.extern .func  (.param .b32 func_retval0) vprintf
(
	.param .b64 vprintf_param_0,
	.param .b64 vprintf_param_1
)
;
.global .align 1 .b8 $str[21] = {71, 80, 85, 58, 32, 72, 101, 108, 108, 111, 32, 119, 111, 114, 108, 100, 33, 37, 100, 10};

.visible .entry _Z11hello_worldv()
{
	.local .align 8 .b8 	__local_depot0[8];
	.reg .b64 	%SP;
	.reg .b64 	%SPL;
	.reg .b32 	%r<4>;
	.reg .b64 	%rd<5>;

	mov.u64 	%SPL, __local_depot0;
	cvta.local.u64 	%SP, %SPL;
	add.u64 	%rd1, %SP, 0;
	add.u64 	%rd2, %SPL, 0;
	mov.u32 	%r1, %tid.x;
	st.local.u32 	[%rd2], %r1;
	mov.u64 	%rd3, $str;
	cvta.global.u64 	%rd4, %rd3;
	{ // callseq 0, 0
	.param .b64 param0;
	st.param.b64 	[param0], %rd4;
	.param .b64 param1;
	st.param.b64 	[param1], %rd1;
	.param .b32 retval0;
	call.uni (retval0), 
	vprintf, 
	(
	param0, 
	param1
	);
	ld.param.b32 	%r2, [retval0];
	} // callseq 0
	ret;

}


// ===== COMPILED SASS (sm_100) =====

	.target	sm_100

	.elftype	@"ET_EXEC"


//--------------------- .note.nv.tkinfo           --------------------------
	.section	.note.nv.tkinfo,"",@"SHT_NOTE"
	.sectionflags	@"SHF_NOTE_NV_TKINFO"
	.tkinfo
        /*0018*/ 	.word	0x00000002
        /*0030*/ 	.string	""
        /*0030*/ 	.string	"ptxas"
        /*0030*/ 	.string	"Cuda compilation tools, release 13.0, V13.0.88"
        /*0030*/ 	.string	"Build cuda_13.0.r13.0/compiler.36424714_0"
        /*0030*/ 	.string	"-arch sm_100 -m 64 "



//--------------------- .note.nv.cuinfo           --------------------------
	.section	.note.nv.cuinfo,"",@"SHT_NOTE"
	.sectionflags	@"SHF_NOTE_NV_CUINFO"
        /*0018*/ 	.short	0x0002
        /*001a*/ 	.short	0x0064
        /*001c*/ 	.short	0x0082
	.zero		2


//--------------------- .nv.info                  --------------------------
	.section	.nv.info,"",@"SHT_CUDA_INFO"
	.align	4


	//----- nvinfo : EIATTR_REGCOUNT
	.align		4
        /*0000*/ 	.byte	0x04, 0x2f
        /*0002*/ 	.short	(.L_2 - .L_1)
	.align		4
.L_1:
        /*0004*/ 	.word	index@(_Z11hello_worldv)
        /*0008*/ 	.word	0x00000018


	//----- nvinfo : EIATTR_FRAME_SIZE
	.align		4
.L_2:
        /*000c*/ 	.byte	0x04, 0x11
        /*000e*/ 	.short	(.L_4 - .L_3)
	.align		4
.L_3:
        /*0010*/ 	.word	index@(_Z11hello_worldv)
        /*0014*/ 	.word	0x00000008


	//----- nvinfo : EIATTR_MIN_STACK_SIZE
	.align		4
.L_4:
        /*0018*/ 	.byte	0x04, 0x12
        /*001a*/ 	.short	(.L_6 - .L_5)
	.align		4
.L_5:
        /*001c*/ 	.word	index@(_Z11hello_worldv)
        /*0020*/ 	.word	0x00000008
.L_6:


//--------------------- .nv.compat                --------------------------
	.section	.nv.compat,"",@"SHT_CUDA_COMPAT_INFO"
	.align	4
        /*0000*/ 	.byte	0x02, 0x09, 0x00, 0x00, 0x02, 0x02, 0x01, 0x00, 0x02, 0x05, 0x05, 0x00, 0x03, 0x07, 0x01, 0x01
        /*0010*/ 	.byte	0x02, 0x03, 0x00, 0x00, 0x02, 0x06, 0x01, 0x00, 0x04, 0x0b, 0x08, 0x00, 0x09, 0x00, 0x00, 0x00
        /*0020*/ 	.byte	0x00, 0x00, 0x00, 0x00


//--------------------- .nv.info._Z11hello_worldv --------------------------
	.section	.nv.info._Z11hello_worldv,"",@"SHT_CUDA_INFO"
	.sectionflags	@""
	.align	4


	//----- nvinfo : EIATTR_CUDA_API_VERSION
	.align		4
        /*0000*/ 	.byte	0x04, 0x37
        /*0002*/ 	.short	(.L_8 - .L_7)
.L_7:
        /*0004*/ 	.word	0x00000082


	//----- nvinfo : EIATTR_SPARSE_MMA_MASK
	.align		4
.L_8:
        /*0008*/ 	.byte	0x03, 0x50
        /*000a*/ 	.short	0x0000


	//----- nvinfo : EIATTR_MAXREG_COUNT
	.align		4
        /*000c*/ 	.byte	0x03, 0x1b
        /*000e*/ 	.short	0x00ff


	//----- nvinfo : EIATTR_EXTERNS
	.align		4
        /*0010*/ 	.byte	0x04, 0x0f
        /*0012*/ 	.short	(.L_10 - .L_9)


	//   ....[0]....
	.align		4
.L_9:
        /*0014*/ 	.word	index@(vprintf)


	//----- nvinfo : EIATTR_MERCURY_ISA_VERSION
	.align		4
.L_10:
        /*0018*/ 	.byte	0x03, 0x5f
        /*001a*/ 	.short	0x0101


	//----- nvinfo : EIATTR_VRC_CTA_INIT_COUNT
	.align		4
        /*001c*/ 	.byte	0x02, 0x4a
	.zero		1
	.zero		1


	//----- nvinfo : EIATTR_SYSCALL_OFFSETS
	.align		4
        /*0020*/ 	.byte	0x04, 0x46
        /*0022*/ 	.short	(.L_12 - .L_11)


	//   ....[0]....
.L_11:
        /*0024*/ 	.word	0x000000e0


	//----- nvinfo : EIATTR_EXIT_INSTR_OFFSETS
	.align		4
.L_12:
        /*0028*/ 	.byte	0x04, 0x1c
        /*002a*/ 	.short	(.L_14 - .L_13)


	//   ....[0]....
.L_13:
        /*002c*/ 	.word	0x000000f0


	//----- nvinfo : EIATTR_SW_WAR
	.align		4
.L_14:
        /*0030*/ 	.byte	0x04, 0x36
        /*0032*/ 	.short	(.L_16 - .L_15)
.L_15:
        /*0034*/ 	.word	0x00000008
.L_16:


//--------------------- .nv.callgraph             --------------------------
	.section	.nv.callgraph,"",@"SHT_CUDA_CALLGRAPH"
	.align	4
	.sectionentsize	8
	.align		4
        /*0000*/ 	.word	0x00000000
	.align		4
        /*0004*/ 	.word	0xffffffff
	.align		4
        /*0008*/ 	.word	index@(_Z11hello_worldv)
	.align		4
        /*000c*/ 	.word	index@(vprintf)
	.align		4
        /*0010*/ 	.word	0x00000000
	.align		4
        /*0014*/ 	.word	0xfffffffe
	.align		4
        /*0018*/ 	.word	0x00000000
	.align		4
        /*001c*/ 	.word	0xfffffffd
	.align		4
        /*0020*/ 	.word	0x00000000
	.align		4
        /*0024*/ 	.word	0xfffffffc


//--------------------- .nv.constant4             --------------------------
	.section	.nv.constant4,"a",@progbits
	.align	8
	.align		8
.nv.constant4:
        /*0000*/ 	.dword	vprintf
	.align		8
        /*0008*/ 	.dword	$str


//--------------------- .text._Z11hello_worldv    --------------------------
	.section	.text._Z11hello_worldv,"ax",@progbits
	.align	128
        .global         _Z11hello_worldv
        .type           _Z11hello_worldv,@function
        .size           _Z11hello_worldv,(.L_x_2 - _Z11hello_worldv)
        .other          _Z11hello_worldv,@"STO_CUDA_ENTRY STV_DEFAULT"
_Z11hello_worldv:
.text._Z11hello_worldv:
[----:B------:R-:W0:Y:S01]  /*0000*/  LDC R1, c[0x0][0x37c] ;  /* 0x0000df00ff017b82 */ /* 0x000e220000000800 */
[----:B------:R-:W1:Y:S01]  /*0010*/  S2R R8, SR_TID.X ;  /* 0x0000000000087919 */ /* 0x000e620000002100 */
[----:B0-----:R-:W-:Y:S01]  /*0020*/  VIADD R1, R1, 0xfffffff8 ;  /* 0xfffffff801017836 */ /* 0x001fe20000000000 */
[----:B------:R-:W-:Y:S01]  /*0030*/  MOV R0, 0x0 ;  /* 0x0000000000007802 */ /* 0x000fe20000000f00 */
[----:B------:R-:W0:Y:S04]  /*0040*/  LDCU UR4, c[0x0][0x2f8] ;  /* 0x00005f00ff0477ac */ /* 0x000e280008000800 */
[----:B------:R2:W3:Y:S01]  /*0050*/  LDC.64 R2, c[0x4][R0] ;  /* 0x0100000000027b82 */ /* 0x0004e20000000a00 */
[----:B------:R-:W4:Y:S01]  /*0060*/  LDCU.64 UR6, c[0x4][0x8] ;  /* 0x01000100ff0677ac */ /* 0x000f220008000a00 */
[----:B------:R-:W5:Y:S01]  /*0070*/  LDCU UR5, c[0x0][0x2fc] ;  /* 0x00005f80ff0577ac */ /* 0x000f620008000800 */
[----:B0-----:R-:W-:Y:S01]  /*0080*/  IADD3 R6, P0, PT, R1, UR4, RZ ;  /* 0x0000000401067c10 */ /* 0x001fe2000ff1e0ff */
[----:B----4-:R-:W-:Y:S01]  /*0090*/  IMAD.U32 R4, RZ, RZ, UR6 ;  /* 0x00000006ff047e24 */ /* 0x010fe2000f8e00ff */
[----:B------:R-:W-:-:S03]  /*00a0*/  MOV R5, UR7 ;  /* 0x0000000700057c02 */ /* 0x000fc60008000f00 */
[----:B-----5:R-:W-:Y:S01]  /*00b0*/  IMAD.X R7, RZ, RZ, UR5, P0 ;  /* 0x00000005ff077e24 */ /* 0x020fe200080e06ff */
[----:B-1----:R2:W-:Y:S07]  /*00c0*/  STL [R1], R8 ;  /* 0x0000000801007387 */ /* 0x0025ee0000100800 */
[----:B------:R-:W-:-:S07]  /*00d0*/  LEPC R20, `(.L_x_0) ;  /* 0x000000001014794e */ /* 0x000fce0000000000 */
[----:B--23--:R-:W-:Y:S05]  /*00e0*/  CALL.ABS.NOINC R2 ;  /* 0x0000000002007343 */ /* 0x00cfea0003c00000 */
.L_x_0:
[----:B------:R-:W-:Y:S05]  /*00f0*/  EXIT ;  /* 0x000000000000794d */ /* 0x000fea0003800000 */
.L_x_1:
[----:B------:R-:W-:-:S00]  /*0100*/  BRA `(.L_x_1) ;  /* 0xfffffffc00fc7947 */ /* 0x000fc0000383ffff */
[----:B------:R-:W-:-:S00]  /*0110*/  NOP ;  /* 0x0000000000007918 */ /* 0x000fc00000000000 */
        /* <DEDUP_REMOVED lines=14> */
.L_x_2:


//--------------------- .nv.global.init           --------------------------
	.section	.nv.global.init,"aw",@progbits
.nv.global.init:
	.type		$str,@object
	.size		$str,(.L_0 - $str)
$str:
        /*0000*/ 	.byte	0x47, 0x50, 0x55, 0x3a, 0x20, 0x48, 0x65, 0x6c, 0x6c, 0x6f, 0x20, 0x77, 0x6f, 0x72, 0x6c, 0x64
        /*0010*/ 	.byte	0x21, 0x25, 0x64, 0x0a, 0x00
.L_0:


//--------------------- .nv.shared.reserved.0     --------------------------
	.section	.nv.shared.reserved.0,"aw",@nobits
	.weak		__nv_reservedSMEM_offset_0_alias
	.size		__nv_reservedSMEM_offset_0_alias, 0, 64
	.other		__nv_reservedSMEM_offset_0_alias,@"STO_CUDA_RESERVED_SHARED STV_DEFAULT"
__nv_reservedSMEM_offset_0_alias:
	.zero		0
	.zero		64


//--------------------- .nv.constant0._Z11hello_worldv --------------------------
	.section	.nv.constant0._Z11hello_worldv,"a",@progbits
	.sectionflags	@""
	.align	4
.nv.constant0._Z11hello_worldv:
	.zero		896


//--------------------- SYMBOLS --------------------------

	.type		.nv.reservedSmem.offset0,@object
	.size		.nv.reservedSmem.offset0,0x4
	.type		vprintf,@function
